//
// Generated by NVIDIA NVVM Compiler
//
// Compiler Build ID: CL-36424714
// Cuda compilation tools, release 13.0, V13.0.88
// Based on NVVM 20.0.0
//

.version 9.0
.target sm_100
.address_size 64

	// .globl	_Z10printHellov
.extern .func  (.param .b32 func_retval0) vprintf
(
	.param .b64 vprintf_param_0,
	.param .b64 vprintf_param_1
)
;
.global .align 1 .b8 $str[32] = {72, 101, 108, 108, 111, 32, 87, 111, 114, 108, 100, 32, 102, 114, 111, 109, 32, 71, 80, 85, 32, 116, 104, 114, 101, 97, 100, 32, 37, 100, 10};

.visible .entry _Z10printHellov()
{
	.local .align 8 .b8 	__local_depot0[8];
	.reg .b64 	%SP;
	.reg .b64 	%SPL;
	.reg .b32 	%r<7>;
	.reg .b64 	%rd<5>;

	mov.u64 	%SPL, __local_depot0;
	cvta.local.u64 	%SP, %SPL;
	add.u64 	%rd1, %SP, 0;
	add.u64 	%rd2, %SPL, 0;
	mov.u32 	%r1, %tid.x;
	mov.u32 	%r2, %ctaid.x;
	mov.u32 	%r3, %ntid.x;
	mad.lo.s32 	%r4, %r2, %r3, %r1;
	st.local.u32 	[%rd2], %r4;
	mov.u64 	%rd3, $str;
	cvta.global.u64 	%rd4, %rd3;
	{ // callseq 0, 0
	.param .b64 param0;
	st.param.b64 	[param0], %rd4;
	.param .b64 param1;
	st.param.b64 	[param1], %rd1;
	.param .b32 retval0;
	call.uni (retval0), 
	vprintf, 
	(
	param0, 
	param1
	);
	ld.param.b32 	%r5, [retval0];
	} // callseq 0
	ret;

}


// ===== COMPILED SASS (sm_100) =====

	.target	sm_100

	.elftype	@"ET_EXEC"


//--------------------- .note.nv.tkinfo           --------------------------
	.section	.note.nv.tkinfo,"",@"SHT_NOTE"
	.sectionflags	@"SHF_NOTE_NV_TKINFO"
	.tkinfo
        /*0018*/ 	.word	0x00000002
        /*0030*/ 	.string	""
        /*0030*/ 	.string	"ptxas"
        /*0030*/ 	.string	"Cuda compilation tools, release 13.0, V13.0.88"
        /*0030*/ 	.string	"Build cuda_13.0.r13.0/compiler.36424714_0"
        /*0030*/ 	.string	"-arch sm_100 -m 64 "



//--------------------- .note.nv.cuinfo           --------------------------
	.section	.note.nv.cuinfo,"",@"SHT_NOTE"
	.sectionflags	@"SHF_NOTE_NV_CUINFO"
        /*0018*/ 	.short	0x0002
        /*001a*/ 	.short	0x0064
        /*001c*/ 	.short	0x0082
	.zero		2


//--------------------- .nv.info                  --------------------------
	.section	.nv.info,"",@"SHT_CUDA_INFO"
	.align	4


	//----- nvinfo : EIATTR_REGCOUNT
	.align		4
        /*0000*/ 	.byte	0x04, 0x2f
        /*0002*/ 	.short	(.L_2 - .L_1)
	.align		4
.L_1:
        /*0004*/ 	.word	index@(_Z10printHellov)
        /*0008*/ 	.word	0x00000018


	//----- nvinfo : EIATTR_FRAME_SIZE
	.align		4
.L_2:
        /*000c*/ 	.byte	0x04, 0x11
        /*000e*/ 	.short	(.L_4 - .L_3)
	.align		4
.L_3:
        /*0010*/ 	.word	index@(_Z10printHellov)
        /*0014*/ 	.word	0x00000008


	//----- nvinfo : EIATTR_MIN_STACK_SIZE
	.align		4
.L_4:
        /*0018*/ 	.byte	0x04, 0x12
        /*001a*/ 	.short	(.L_6 - .L_5)
	.align		4
.L_5:
        /*001c*/ 	.word	index@(_Z10printHellov)
        /*0020*/ 	.word	0x00000008
.L_6:


//--------------------- .nv.compat                --------------------------
	.section	.nv.compat,"",@"SHT_CUDA_COMPAT_INFO"
	.align	4
        /*0000*/ 	.byte	0x02, 0x09, 0x00, 0x00, 0x02, 0x02, 0x01, 0x00, 0x02, 0x05, 0x05, 0x00, 0x03, 0x07, 0x01, 0x01
        /*0010*/ 	.byte	0x02, 0x03, 0x00, 0x00, 0x02, 0x06, 0x01, 0x00, 0x04, 0x0b, 0x08, 0x00, 0x09, 0x00, 0x00, 0x00
        /*0020*/ 	.byte	0x00, 0x00, 0x00, 0x00


//--------------------- .nv.info._Z10printHellov  --------------------------
	.section	.nv.info._Z10printHellov,"",@"SHT_CUDA_INFO"
	.sectionflags	@""
	.align	4


	//----- nvinfo : EIATTR_CUDA_API_VERSION
	.align		4
        /*0000*/ 	.byte	0x04, 0x37
        /*0002*/ 	.short	(.L_8 - .L_7)
.L_7:
        /*0004*/ 	.word	0x00000082


	//----- nvinfo : EIATTR_SPARSE_MMA_MASK
	.align		4
.L_8:
        /*0008*/ 	.byte	0x03, 0x50
        /*000a*/ 	.short	0x0000


	//----- nvinfo : EIATTR_MAXREG_COUNT
	.align		4
        /*000c*/ 	.byte	0x03, 0x1b
        /*000e*/ 	.short	0x00ff


	//----- nvinfo : EIATTR_EXTERNS
	.align		4
        /*0010*/ 	.byte	0x04, 0x0f
        /*0012*/ 	.short	(.L_10 - .L_9)


	//   ....[0]....
	.align		4
.L_9:
        /*0014*/ 	.word	index@(vprintf)


	//----- nvinfo : EIATTR_MERCURY_ISA_VERSION
	.align		4
.L_10:
        /*0018*/ 	.byte	0x03, 0x5f
        /*001a*/ 	.short	0x0101


	//----- nvinfo : EIATTR_VRC_CTA_INIT_COUNT
	.align		4
        /*001c*/ 	.byte	0x02, 0x4a
	.zero		1
	.zero		1


	//----- nvinfo : EIATTR_SYSCALL_OFFSETS
	.align		4
        /*0020*/ 	.byte	0x04, 0x46
        /*0022*/ 	.short	(.L_12 - .L_11)


	//   ....[0]....
.L_11:
        /*0024*/ 	.word	0x00000110


	//----- nvinfo : EIATTR_EXIT_INSTR_OFFSETS
	.align		4
.L_12:
        /*0028*/ 	.byte	0x04, 0x1c
        /*002a*/ 	.short	(.L_14 - .L_13)


	//   ....[0]....
.L_13:
        /*002c*/ 	.word	0x00000120


	//----- nvinfo : EIATTR_SW_WAR
	.align		4
.L_14:
        /*0030*/ 	.byte	0x04, 0x36
        /*0032*/ 	.short	(.L_16 - .L_15)
.L_15:
        /*0034*/ 	.word	0x00000008
.L_16:


//--------------------- .nv.callgraph             --------------------------
	.section	.nv.callgraph,"",@"SHT_CUDA_CALLGRAPH"
	.align	4
	.sectionentsize	8
	.align		4
        /*0000*/ 	.word	0x00000000
	.align		4
        /*0004*/ 	.word	0xffffffff
	.align		4
        /*0008*/ 	.word	index@(_Z10printHellov)
	.align		4
        /*000c*/ 	.word	index@(vprintf)
	.align		4
        /*0010*/ 	.word	0x00000000
	.align		4
        /*0014*/ 	.word	0xfffffffe
	.align		4
        /*0018*/ 	.word	0x00000000
	.align		4
        /*001c*/ 	.word	0xfffffffd
	.align		4
        /*0020*/ 	.word	0x00000000
	.align		4
        /*0024*/ 	.word	0xfffffffc


//--------------------- .nv.constant4             --------------------------
	.section	.nv.constant4,"a",@progbits
	.align	8
	.align		8
.nv.constant4:
        /*0000*/ 	.dword	vprintf
	.align		8
        /*0008*/ 	.dword	$str


//--------------------- .text._Z10printHellov     --------------------------
	.section	.text._Z10printHellov,"ax",@progbits
	.align	128
        .global         _Z10printHellov
        .type           _Z10printHellov,@function
        .size           _Z10printHellov,(.L_x_2 - _Z10printHellov)
        .other          _Z10printHellov,@"STO_CUDA_ENTRY STV_DEFAULT"
_Z10printHellov:
.text._Z10printHellov:
[----:B------:R-:W0:Y:S01]  /*0000*/  LDC R1, c[0x0][0x37c] ;  /* 0x0000df00ff017b82 */ /* 0x000e220000000800 */
[----:B------:R-:W1:Y:S01]  /*0010*/  S2R R0, SR_TID.X ;  /* 0x0000000000007919 */ /* 0x000e620000002100 */
[----:B------:R-:W2:Y:S06]  /*0020*/  LDCU UR5, c[0x0][0x2fc] ;  /* 0x00005f80ff0577ac */ /* 0x000eac0008000800 */
[----:B------:R-:W1:Y:S01]  /*0030*/  S2UR UR6, SR_CTAID.X ;  /* 0x00000000000679c3 */ /* 0x000e620000002500 */
[----:B------:R-:W-:Y:S01]  /*0040*/  MOV R2, 0x0 ;  /* 0x0000000000027802 */ /* 0x000fe20000000f00 */
[----:B0-----:R-:W-:Y:S01]  /*0050*/  VIADD R1, R1, 0xfffffff8 ;  /* 0xfffffff801017836 */ /* 0x001fe20000000000 */
[----:B------:R-:W0:Y:S05]  /*0060*/  LDCU UR4, c[0x0][0x2f8] ;  /* 0x00005f00ff0477ac */ /* 0x000e2a0008000800 */
[----:B------:R-:W1:Y:S01]  /*0070*/  LDC R3, c[0x0][0x360] ;  /* 0x0000d800ff037b82 */ /* 0x000e620000000800 */
[----:B0-----:R-:W-:-:S05]  /*0080*/  IADD3 R6, P0, PT, R1, UR4, RZ ;  /* 0x0000000401067c10 */ /* 0x001fca000ff1e0ff */
[----:B--2---:R-:W-:Y:S02]  /*0090*/  IMAD.X R7, RZ, RZ, UR5, P0 ;  /* 0x00000005ff077e24 */ /* 0x004fe400080e06ff */
[----:B-1----:R-:W-:Y:S01]  /*00a0*/  IMAD R0, R3, UR6, R0 ;  /* 0x0000000603007c24 */ /* 0x002fe2000f8e0200 */
[----:B------:R-:W0:Y:S01]  /*00b0*/  LDCU.64 UR6, c[0x4][0x8] ;  /* 0x01000100ff0677ac */ /* 0x000e220008000a00 */
[----:B------:R-:W1:Y:S03]  /*00c0*/  LDC.64 R2, c[0x4][R2] ;  /* 0x0100000002027b82 */ /* 0x000e660000000a00 */
[----:B------:R2:W-:Y:S01]  /*00d0*/  STL [R1], R0 ;  /* 0x0000000001007387 */ /* 0x0005e20000100800 */
[----:B0-----:R-:W-:Y:S01]  /*00e0*/  IMAD.U32 R4, RZ, RZ, UR6 ;  /* 0x00000006ff047e24 */ /* 0x001fe2000f8e00ff */
[----:B--2---:R-:W-:-:S07]  /*00f0*/  MOV R5, UR7 ;  /* 0x0000000700057c02 */ /* 0x004fce0008000f00 */
[----:B------:R-:W-:-:S07]  /*0100*/  LEPC R20, `(.L_x_0) ;  /* 0x000000001014794e */ /* 0x000fce0000000000 */
[----:B-1----:R-:W-:Y:S05]  /*0110*/  CALL.ABS.NOINC R2 ;  /* 0x0000000002007343 */ /* 0x002fea0003c00000 */
.L_x_0:
[----:B------:R-:W-:Y:S05]  /*0120*/  EXIT ;  /* 0x000000000000794d */ /* 0x000fea0003800000 */
.L_x_1:
[----:B------:R-:W-:-:S00]  /*0130*/  BRA `(.L_x_1) ;  /* 0xfffffffc00fc7947 */ /* 0x000fc0000383ffff */
[----:B------:R-:W-:-:S00]  /*0140*/  NOP ;  /* 0x0000000000007918 */ /* 0x000fc00000000000 */
        /* <DEDUP_REMOVED lines=11> */
.L_x_2:


//--------------------- .nv.global.init           --------------------------
	.section	.nv.global.init,"aw",@progbits
.nv.global.init:
	.type		$str,@object
	.size		$str,(.L_0 - $str)
$str:
        /*0000*/ 	.byte	0x48, 0x65, 0x6c, 0x6c, 0x6f, 0x20, 0x57, 0x6f, 0x72, 0x6c, 0x64, 0x20, 0x66, 0x72, 0x6f, 0x6d
        /*0010*/ 	.byte	0x20, 0x47, 0x50, 0x55, 0x20, 0x74, 0x68, 0x72, 0x65, 0x61, 0x64, 0x20, 0x25, 0x64, 0x0a, 0x00
.L_0:


//--------------------- .nv.shared.reserved.0     --------------------------
	.section	.nv.shared.reserved.0,"aw",@nobits
	.weak		__nv_reservedSMEM_offset_0_alias
	.size		__nv_reservedSMEM_offset_0_alias, 0, 64
	.other		__nv_reservedSMEM_offset_0_alias,@"STO_CUDA_RESERVED_SHARED STV_DEFAULT"
__nv_reservedSMEM_offset_0_alias:
	.zero		0
	.zero		64


//--------------------- .nv.constant0._Z10printHellov --------------------------
	.section	.nv.constant0._Z10printHellov,"a",@progbits
	.sectionflags	@""
	.align	4
.nv.constant0._Z10printHellov:
	.zero		896


//--------------------- SYMBOLS --------------------------

	.type		.nv.reservedSmem.offset0,@object
	.size		.nv.reservedSmem.offset0,0x4
	.type		vprintf,@function
